//
// Generated by NVIDIA NVVM Compiler
//
// Compiler Build ID: CL-36424714
// Cuda compilation tools, release 13.0, V13.0.88
// Based on NVVM 20.0.0
//

.version 9.0
.target sm_100
.address_size 64

	// .globl	_Z10cuda_hellov
.extern .func  (.param .b32 func_retval0) vprintf
(
	.param .b64 vprintf_param_0,
	.param .b64 vprintf_param_1
)
;
.global .align 1 .b8 $str[23] = {72, 101, 108, 108, 111, 32, 87, 111, 114, 108, 100, 32, 102, 114, 111, 109, 32, 71, 80, 85, 33, 10};

.visible .entry _Z10cuda_hellov()
{
	.reg .pred 	%p<2>;
	.reg .b32 	%r<4>;
	.reg .b64 	%rd<3>;

	mov.u32 	%r1, %tid.x;
	setp.ne.s32 	%p1, %r1, 0;
	@%p1 bra 	$L__BB0_2;
	mov.u64 	%rd1, $str;
	cvta.global.u64 	%rd2, %rd1;
	{ // callseq 0, 0
	.param .b64 param0;
	st.param.b64 	[param0], %rd2;
	.param .b64 param1;
	st.param.b64 	[param1], 0;
	.param .b32 retval0;
	call.uni (retval0), 
	vprintf, 
	(
	param0, 
	param1
	);
	ld.param.b32 	%r2, [retval0];
	} // callseq 0
$L__BB0_2:
	ret;

}


// ===== COMPILED SASS (sm_100) =====

	.target	sm_100

	.elftype	@"ET_EXEC"


//--------------------- .note.nv.tkinfo           --------------------------
	.section	.note.nv.tkinfo,"",@"SHT_NOTE"
	.sectionflags	@"SHF_NOTE_NV_TKINFO"
	.tkinfo
        /*0018*/ 	.word	0x00000002
        /*0030*/ 	.string	""
        /*0030*/ 	.string	"ptxas"
        /*0030*/ 	.string	"Cuda compilation tools, release 13.0, V13.0.88"
        /*0030*/ 	.string	"Build cuda_13.0.r13.0/compiler.36424714_0"
        /*0030*/ 	.string	"-arch sm_100 -m 64 "



//--------------------- .note.nv.cuinfo           --------------------------
	.section	.note.nv.cuinfo,"",@"SHT_NOTE"
	.sectionflags	@"SHF_NOTE_NV_CUINFO"
        /*0018*/ 	.short	0x0002
        /*001a*/ 	.short	0x0064
        /*001c*/ 	.short	0x0082
	.zero		2


//--------------------- .nv.info                  --------------------------
	.section	.nv.info,"",@"SHT_CUDA_INFO"
	.align	4


	//----- nvinfo : EIATTR_REGCOUNT
	.align		4
        /*0000*/ 	.byte	0x04, 0x2f
        /*0002*/ 	.short	(.L_2 - .L_1)
	.align		4
.L_1:
        /*0004*/ 	.word	index@(_Z10cuda_hellov)
        /*0008*/ 	.word	0x00000018


	//----- nvinfo : EIATTR_FRAME_SIZE
	.align		4
.L_2:
        /*000c*/ 	.byte	0x04, 0x11
        /*000e*/ 	.short	(.L_4 - .L_3)
	.align		4
.L_3:
        /*0010*/ 	.word	index@(_Z10cuda_hellov)
        /*0014*/ 	.word	0x00000000


	//----- nvinfo : EIATTR_MIN_STACK_SIZE
	.align		4
.L_4:
        /*0018*/ 	.byte	0x04, 0x12
        /*001a*/ 	.short	(.L_6 - .L_5)
	.align		4
.L_5:
        /*001c*/ 	.word	index@(_Z10cuda_hellov)
        /*0020*/ 	.word	0x00000000
.L_6:


//--------------------- .nv.compat                --------------------------
	.section	.nv.compat,"",@"SHT_CUDA_COMPAT_INFO"
	.align	4
        /*0000*/ 	.byte	0x02, 0x09, 0x00, 0x00, 0x02, 0x02, 0x01, 0x00, 0x02, 0x05, 0x05, 0x00, 0x03, 0x07, 0x01, 0x01
        /*0010*/ 	.byte	0x02, 0x03, 0x00, 0x00, 0x02, 0x06, 0x01, 0x00, 0x04, 0x0b, 0x08, 0x00, 0x09, 0x00, 0x00, 0x00
        /*0020*/ 	.byte	0x00, 0x00, 0x00, 0x00


//--------------------- .nv.info._Z10cuda_hellov  --------------------------
	.section	.nv.info._Z10cuda_hellov,"",@"SHT_CUDA_INFO"
	.sectionflags	@""
	.align	4


	//----- nvinfo : EIATTR_CUDA_API_VERSION
	.align		4
        /*0000*/ 	.byte	0x04, 0x37
        /*0002*/ 	.short	(.L_8 - .L_7)
.L_7:
        /*0004*/ 	.word	0x00000082


	//----- nvinfo : EIATTR_SPARSE_MMA_MASK
	.align		4
.L_8:
        /*0008*/ 	.byte	0x03, 0x50
        /*000a*/ 	.short	0x0000


	//----- nvinfo : EIATTR_MAXREG_COUNT
	.align		4
        /*000c*/ 	.byte	0x03, 0x1b
        /*000e*/ 	.short	0x00ff


	//----- nvinfo : EIATTR_EXTERNS
	.align		4
        /*0010*/ 	.byte	0x04, 0x0f
        /*0012*/ 	.short	(.L_10 - .L_9)


	//   ....[0]....
	.align		4
.L_9:
        /*0014*/ 	.word	index@(vprintf)


	//----- nvinfo : EIATTR_MERCURY_ISA_VERSION
	.align		4
.L_10:
        /*0018*/ 	.byte	0x03, 0x5f
        /*001a*/ 	.short	0x0101


	//----- nvinfo : EIATTR_VRC_CTA_INIT_COUNT
	.align		4
        /*001c*/ 	.byte	0x02, 0x4a
	.zero		1
	.zero		1


	//----- nvinfo : EIATTR_SYSCALL_OFFSETS
	.align		4
        /*0020*/ 	.byte	0x04, 0x46
        /*0022*/ 	.short	(.L_12 - .L_11)


	//   ....[0]....
.L_11:
        /*0024*/ 	.word	0x000000b0


	//----- nvinfo : EIATTR_EXIT_INSTR_OFFSETS
	.align		4
.L_12:
        /*0028*/ 	.byte	0x04, 0x1c
        /*002a*/ 	.short	(.L_14 - .L_13)


	//   ....[0]....
.L_13:
        /*002c*/ 	.word	0x00000030


	//   ....[1]....
        /*0030*/ 	.word	0x000000c0


	//----- nvinfo : EIATTR_CRS_STACK_SIZE
	.align		4
.L_14:
        /*0034*/ 	.byte	0x04, 0x1e
        /*0036*/ 	.short	(.L_16 - .L_15)
.L_15:
        /*0038*/ 	.word	0x00000000


	//----- nvinfo : EIATTR_SW_WAR
	.align		4
.L_16:
        /*003c*/ 	.byte	0x04, 0x36
        /*003e*/ 	.short	(.L_18 - .L_17)
.L_17:
        /*0040*/ 	.word	0x00000008
.L_18:


//--------------------- .nv.callgraph             --------------------------
	.section	.nv.callgraph,"",@"SHT_CUDA_CALLGRAPH"
	.align	4
	.sectionentsize	8
	.align		4
        /*0000*/ 	.word	0x00000000
	.align		4
        /*0004*/ 	.word	0xffffffff
	.align		4
        /*0008*/ 	.word	index@(_Z10cuda_hellov)
	.align		4
        /*000c*/ 	.word	index@(vprintf)
	.align		4
        /*0010*/ 	.word	0x00000000
	.align		4
        /*0014*/ 	.word	0xfffffffe
	.align		4
        /*0018*/ 	.word	0x00000000
	.align		4
        /*001c*/ 	.word	0xfffffffd
	.align		4
        /*0020*/ 	.word	0x00000000
	.align		4
        /*0024*/ 	.word	0xfffffffc


//--------------------- .nv.constant4             --------------------------
	.section	.nv.constant4,"a",@progbits
	.align	8
	.align		8
.nv.constant4:
        /*0000*/ 	.dword	vprintf
	.align		8
        /*0008*/ 	.dword	$str


//--------------------- .text._Z10cuda_hellov     --------------------------
	.section	.text._Z10cuda_hellov,"ax",@progbits
	.align	128
        .global         _Z10cuda_hellov
        .type           _Z10cuda_hellov,@function
        .size           _Z10cuda_hellov,(.L_x_2 - _Z10cuda_hellov)
        .other          _Z10cuda_hellov,@"STO_CUDA_ENTRY STV_DEFAULT"
_Z10cuda_hellov:
.text._Z10cuda_hellov:
[----:B------:R-:W0:Y:S01]  /*0000*/  LDC R1, c[0x0][0x37c] ;  /* 0x0000df00ff017b82 */ /* 0x000e220000000800 */
[----:B------:R-:W1:Y:S02]  /*0010*/  S2R R0, SR_TID.X ;  /* 0x0000000000007919 */ /* 0x000e640000002100 */
[----:B-1----:R-:W-:-:S13]  /*0020*/  ISETP.NE.AND P0, PT, R0, RZ, PT ;  /* 0x000000ff0000720c */ /* 0x002fda0003f05270 */
[----:B------:R-:W-:Y:S05]  /*0030*/  @P0 EXIT ;  /* 0x000000000000094d */ /* 0x000fea0003800000 */
[----:B------:R-:W-:Y:S01]  /*0040*/  MOV R0, 0x0 ;  /* 0x0000000000007802 */ /* 0x000fe20000000f00 */
[----:B------:R-:W1:Y:S01]  /*0050*/  LDCU.64 UR4, c[0x4][0x8] ;  /* 0x01000100ff0477ac */ /* 0x000e620008000a00 */
[----:B------:R-:W-:Y:S02]  /*0060*/  CS2R R6, SRZ ;  /* 0x0000000000067805 */ /* 0x000fe4000001ff00 */
[----:B------:R2:W3:Y:S01]  /*0070*/  LDC.64 R2, c[0x4][R0] ;  /* 0x0100000000027b82 */ /* 0x0004e20000000a00 */
[----:B-1----:R-:W-:Y:S02]  /*0080*/  IMAD.U32 R4, RZ, RZ, UR4 ;  /* 0x00000004ff047e24 */ /* 0x002fe4000f8e00ff */
[----:B--2---:R-:W-:-:S07]  /*0090*/  IMAD.U32 R5, RZ, RZ, UR5 ;  /* 0x00000005ff057e24 */ /* 0x004fce000f8e00ff */
[----:B------:R-:W-:-:S07]  /*00a0*/  LEPC R20, `(.L_x_0) ;  /* 0x000000001014794e */ /* 0x000fce0000000000 */
[----:B0--3--:R-:W-:Y:S05]  /*00b0*/  CALL.ABS.NOINC R2 ;  /* 0x0000000002007343 */ /* 0x009fea0003c00000 */
.L_x_0:
[----:B------:R-:W-:Y:S05]  /*00c0*/  EXIT ;  /* 0x000000000000794d */ /* 0x000fea0003800000 */
.L_x_1:
[----:B------:R-:W-:-:S00]  /*00d0*/  BRA `(.L_x_1) ;  /* 0xfffffffc00fc7947 */ /* 0x000fc0000383ffff */
[----:B------:R-:W-:-:S00]  /*00e0*/  NOP ;  /* 0x0000000000007918 */ /* 0x000fc00000000000 */
        /* <DEDUP_REMOVED lines=9> */
.L_x_2:


//--------------------- .nv.global.init           --------------------------
	.section	.nv.global.init,"aw",@progbits
.nv.global.init:
	.type		$str,@object
	.size		$str,(.L_0 - $str)
$str:
        /*0000*/ 	.byte	0x48, 0x65, 0x6c, 0x6c, 0x6f, 0x20, 0x57, 0x6f, 0x72, 0x6c, 0x64, 0x20, 0x66, 0x72, 0x6f, 0x6d
        /*0010*/ 	.byte	0x20, 0x47, 0x50, 0x55, 0x21, 0x0a, 0x00
.L_0:


//--------------------- .nv.shared.reserved.0     --------------------------
	.section	.nv.shared.reserved.0,"aw",@nobits
	.weak		__nv_reservedSMEM_offset_0_alias
	.size		__nv_reservedSMEM_offset_0_alias, 0, 64
	.other		__nv_reservedSMEM_offset_0_alias,@"STO_CUDA_RESERVED_SHARED STV_DEFAULT"
__nv_reservedSMEM_offset_0_alias:
	.zero		0
	.zero		64


//--------------------- .nv.constant0._Z10cuda_hellov --------------------------
	.section	.nv.constant0._Z10cuda_hellov,"a",@progbits
	.sectionflags	@""
	.align	4
.nv.constant0._Z10cuda_hellov:
	.zero		896


//--------------------- SYMBOLS --------------------------

	.type		.nv.reservedSmem.offset0,@object
	.size		.nv.reservedSmem.offset0,0x4
	.type		vprintf,@function
